//
// Generated by NVIDIA NVVM Compiler
//
// Compiler Build ID: CL-36424714
// Cuda compilation tools, release 13.0, V13.0.88
// Based on NVVM 20.0.0
//

.version 9.0
.target sm_100
.address_size 64

	// .globl	_Z10bfs_kernelPKiS0_S0_iPiS1_S1_i

.visible .entry _Z10bfs_kernelPKiS0_S0_iPiS1_S1_i(
	.param .u64 .ptr .align 1 _Z10bfs_kernelPKiS0_S0_iPiS1_S1_i_param_0,
	.param .u64 .ptr .align 1 _Z10bfs_kernelPKiS0_S0_iPiS1_S1_i_param_1,
	.param .u64 .ptr .align 1 _Z10bfs_kernelPKiS0_S0_iPiS1_S1_i_param_2,
	.param .u32 _Z10bfs_kernelPKiS0_S0_iPiS1_S1_i_param_3,
	.param .u64 .ptr .align 1 _Z10bfs_kernelPKiS0_S0_iPiS1_S1_i_param_4,
	.param .u64 .ptr .align 1 _Z10bfs_kernelPKiS0_S0_iPiS1_S1_i_param_5,
	.param .u64 .ptr .align 1 _Z10bfs_kernelPKiS0_S0_iPiS1_S1_i_param_6,
	.param .u32 _Z10bfs_kernelPKiS0_S0_iPiS1_S1_i_param_7
)
{
	.reg .pred 	%p<12>;
	.reg .b32 	%r<45>;
	.reg .b64 	%rd<42>;

	ld.param.u64 	%rd7, [_Z10bfs_kernelPKiS0_S0_iPiS1_S1_i_param_0];
	ld.param.u64 	%rd9, [_Z10bfs_kernelPKiS0_S0_iPiS1_S1_i_param_1];
	ld.param.u64 	%rd8, [_Z10bfs_kernelPKiS0_S0_iPiS1_S1_i_param_2];
	ld.param.u32 	%r23, [_Z10bfs_kernelPKiS0_S0_iPiS1_S1_i_param_3];
	ld.param.u64 	%rd10, [_Z10bfs_kernelPKiS0_S0_iPiS1_S1_i_param_4];
	ld.param.u64 	%rd11, [_Z10bfs_kernelPKiS0_S0_iPiS1_S1_i_param_5];
	ld.param.u64 	%rd12, [_Z10bfs_kernelPKiS0_S0_iPiS1_S1_i_param_6];
	ld.param.u32 	%r22, [_Z10bfs_kernelPKiS0_S0_iPiS1_S1_i_param_7];
	cvta.to.global.u64 	%rd1, %rd11;
	cvta.to.global.u64 	%rd2, %rd12;
	cvta.to.global.u64 	%rd3, %rd10;
	cvta.to.global.u64 	%rd4, %rd9;
	mov.u32 	%r24, %ctaid.x;
	mov.u32 	%r25, %ntid.x;
	mov.u32 	%r26, %tid.x;
	mad.lo.s32 	%r1, %r24, %r25, %r26;
	setp.ge.s32 	%p1, %r1, %r23;
	@%p1 bra 	$L__BB0_18;
	cvta.to.global.u64 	%rd13, %rd8;
	cvta.to.global.u64 	%rd14, %rd7;
	mul.wide.s32 	%rd15, %r1, 4;
	add.s64 	%rd16, %rd13, %rd15;
	ld.global.u32 	%r27, [%rd16];
	mul.wide.s32 	%rd17, %r27, 4;
	add.s64 	%rd18, %rd14, %rd17;
	ld.global.u32 	%r2, [%rd18];
	ld.global.u32 	%r3, [%rd18+4];
	setp.ge.s32 	%p2, %r2, %r3;
	@%p2 bra 	$L__BB0_18;
	add.s32 	%r4, %r22, 1;
	sub.s32 	%r28, %r3, %r2;
	and.b32  	%r5, %r28, 3;
	setp.eq.s32 	%p3, %r5, 0;
	mov.u32 	%r42, %r2;
	@%p3 bra 	$L__BB0_7;
	neg.s32 	%r40, %r5;
	mov.u32 	%r42, %r2;
$L__BB0_4:
	.pragma "nounroll";
	mul.wide.s32 	%rd19, %r42, 4;
	add.s64 	%rd20, %rd4, %rd19;
	ld.global.u32 	%r9, [%rd20];
	mul.wide.s32 	%rd21, %r9, 4;
	add.s64 	%rd22, %rd3, %rd21;
	atom.relaxed.global.cas.b32 	%r29, [%rd22], -1, %r4;
	setp.ne.s32 	%p4, %r29, -1;
	@%p4 bra 	$L__BB0_6;
	atom.global.add.u32 	%r30, [%rd2], 1;
	mul.wide.s32 	%rd23, %r30, 4;
	add.s64 	%rd24, %rd1, %rd23;
	st.global.u32 	[%rd24], %r9;
$L__BB0_6:
	add.s32 	%r42, %r42, 1;
	add.s32 	%r40, %r40, 1;
	setp.ne.s32 	%p5, %r40, 0;
	@%p5 bra 	$L__BB0_4;
$L__BB0_7:
	sub.s32 	%r31, %r2, %r3;
	setp.gt.u32 	%p6, %r31, -4;
	@%p6 bra 	$L__BB0_18;
	sub.s32 	%r43, %r42, %r3;
	add.s64 	%rd5, %rd4, 8;
$L__BB0_9:
	mul.wide.s32 	%rd25, %r42, 4;
	add.s64 	%rd6, %rd5, %rd25;
	ld.global.u32 	%r16, [%rd6+-8];
	mul.wide.s32 	%rd26, %r16, 4;
	add.s64 	%rd27, %rd3, %rd26;
	atom.relaxed.global.cas.b32 	%r32, [%rd27], -1, %r4;
	setp.ne.s32 	%p7, %r32, -1;
	@%p7 bra 	$L__BB0_11;
	atom.global.add.u32 	%r33, [%rd2], 1;
	mul.wide.s32 	%rd28, %r33, 4;
	add.s64 	%rd29, %rd1, %rd28;
	st.global.u32 	[%rd29], %r16;
$L__BB0_11:
	ld.global.u32 	%r17, [%rd6+-4];
	mul.wide.s32 	%rd30, %r17, 4;
	add.s64 	%rd31, %rd3, %rd30;
	atom.relaxed.global.cas.b32 	%r34, [%rd31], -1, %r4;
	setp.ne.s32 	%p8, %r34, -1;
	@%p8 bra 	$L__BB0_13;
	atom.global.add.u32 	%r35, [%rd2], 1;
	mul.wide.s32 	%rd32, %r35, 4;
	add.s64 	%rd33, %rd1, %rd32;
	st.global.u32 	[%rd33], %r17;
$L__BB0_13:
	ld.global.u32 	%r18, [%rd6];
	mul.wide.s32 	%rd34, %r18, 4;
	add.s64 	%rd35, %rd3, %rd34;
	atom.relaxed.global.cas.b32 	%r36, [%rd35], -1, %r4;
	setp.ne.s32 	%p9, %r36, -1;
	@%p9 bra 	$L__BB0_15;
	atom.global.add.u32 	%r37, [%rd2], 1;
	mul.wide.s32 	%rd36, %r37, 4;
	add.s64 	%rd37, %rd1, %rd36;
	st.global.u32 	[%rd37], %r18;
$L__BB0_15:
	ld.global.u32 	%r19, [%rd6+4];
	mul.wide.s32 	%rd38, %r19, 4;
	add.s64 	%rd39, %rd3, %rd38;
	atom.relaxed.global.cas.b32 	%r38, [%rd39], -1, %r4;
	setp.ne.s32 	%p10, %r38, -1;
	@%p10 bra 	$L__BB0_17;
	atom.global.add.u32 	%r39, [%rd2], 1;
	mul.wide.s32 	%rd40, %r39, 4;
	add.s64 	%rd41, %rd1, %rd40;
	st.global.u32 	[%rd41], %r19;
$L__BB0_17:
	add.s32 	%r42, %r42, 4;
	add.s32 	%r43, %r43, 4;
	setp.ne.s32 	%p11, %r43, 0;
	@%p11 bra 	$L__BB0_9;
$L__BB0_18:
	ret;

}


// ===== COMPILED SASS (sm_100) =====

	.target	sm_100

	.elftype	@"ET_EXEC"


//--------------------- .note.nv.tkinfo           --------------------------
	.section	.note.nv.tkinfo,"",@"SHT_NOTE"
	.sectionflags	@"SHF_NOTE_NV_TKINFO"
	.tkinfo
        /*0018*/ 	.word	0x00000002
        /*0030*/ 	.string	""
        /*0030*/ 	.string	"ptxas"
        /*0030*/ 	.string	"Cuda compilation tools, release 13.0, V13.0.88"
        /*0030*/ 	.string	"Build cuda_13.0.r13.0/compiler.36424714_0"
        /*0030*/ 	.string	"-arch sm_100 -m 64 "



//--------------------- .note.nv.cuinfo           --------------------------
	.section	.note.nv.cuinfo,"",@"SHT_NOTE"
	.sectionflags	@"SHF_NOTE_NV_CUINFO"
        /*0018*/ 	.short	0x0002
        /*001a*/ 	.short	0x0064
        /*001c*/ 	.short	0x0082
	.zero		2


//--------------------- .nv.info                  --------------------------
	.section	.nv.info,"",@"SHT_CUDA_INFO"
	.align	4


	//----- nvinfo : EIATTR_REGCOUNT
	.align		4
        /*0000*/ 	.byte	0x04, 0x2f
        /*0002*/ 	.short	(.L_1 - .L_0)
	.align		4
.L_0:
        /*0004*/ 	.word	index@(_Z10bfs_kernelPKiS0_S0_iPiS1_S1_i)
        /*0008*/ 	.word	0x00000016


	//----- nvinfo : EIATTR_FRAME_SIZE
	.align		4
.L_1:
        /*000c*/ 	.byte	0x04, 0x11
        /*000e*/ 	.short	(.L_3 - .L_2)
	.align		4
.L_2:
        /*0010*/ 	.word	index@(_Z10bfs_kernelPKiS0_S0_iPiS1_S1_i)
        /*0014*/ 	.word	0x00000000


	//----- nvinfo : EIATTR_MIN_STACK_SIZE
	.align		4
.L_3:
        /*0018*/ 	.byte	0x04, 0x12
        /*001a*/ 	.short	(.L_5 - .L_4)
	.align		4
.L_4:
        /*001c*/ 	.word	index@(_Z10bfs_kernelPKiS0_S0_iPiS1_S1_i)
        /*0020*/ 	.word	0x00000000
.L_5:


//--------------------- .nv.compat                --------------------------
	.section	.nv.compat,"",@"SHT_CUDA_COMPAT_INFO"
	.align	4
        /*0000*/ 	.byte	0x02, 0x09, 0x00, 0x00, 0x02, 0x02, 0x01, 0x00, 0x02, 0x05, 0x05, 0x00, 0x03, 0x07, 0x01, 0x01
        /*0010*/ 	.byte	0x02, 0x03, 0x00, 0x00, 0x02, 0x06, 0x01, 0x00, 0x04, 0x0b, 0x08, 0x00, 0x09, 0x00, 0x00, 0x00
        /*0020*/ 	.byte	0x00, 0x00, 0x00, 0x00


//--------------------- .nv.info._Z10bfs_kernelPKiS0_S0_iPiS1_S1_i --------------------------
	.section	.nv.info._Z10bfs_kernelPKiS0_S0_iPiS1_S1_i,"",@"SHT_CUDA_INFO"
	.sectionflags	@""
	.align	4


	//----- nvinfo : EIATTR_CUDA_API_VERSION
	.align		4
        /*0000*/ 	.byte	0x04, 0x37
        /*0002*/ 	.short	(.L_7 - .L_6)
.L_6:
        /*0004*/ 	.word	0x00000082


	//----- nvinfo : EIATTR_KPARAM_INFO
	.align		4
.L_7:
        /*0008*/ 	.byte	0x04, 0x17
        /*000a*/ 	.short	(.L_9 - .L_8)
.L_8:
        /*000c*/ 	.word	0x00000000
        /*0010*/ 	.short	0x0007
        /*0012*/ 	.short	0x0038
        /*0014*/ 	.byte	0x00, 0xf0, 0x11, 0x00


	//----- nvinfo : EIATTR_KPARAM_INFO
	.align		4
.L_9:
        /*0018*/ 	.byte	0x04, 0x17
        /*001a*/ 	.short	(.L_11 - .L_10)
.L_10:
        /*001c*/ 	.word	0x00000000
        /*0020*/ 	.short	0x0006
        /*0022*/ 	.short	0x0030
        /*0024*/ 	.byte	0x00, 0xf5, 0x21, 0x00


	//----- nvinfo : EIATTR_KPARAM_INFO
	.align		4
.L_11:
        /*0028*/ 	.byte	0x04, 0x17
        /*002a*/ 	.short	(.L_13 - .L_12)
.L_12:
        /*002c*/ 	.word	0x00000000
        /*0030*/ 	.short	0x0005
        /*0032*/ 	.short	0x0028
        /*0034*/ 	.byte	0x00, 0xf5, 0x21, 0x00


	//----- nvinfo : EIATTR_KPARAM_INFO
	.align		4
.L_13:
        /*0038*/ 	.byte	0x04, 0x17
        /*003a*/ 	.short	(.L_15 - .L_14)
.L_14:
        /*003c*/ 	.word	0x00000000
        /*0040*/ 	.short	0x0004
        /*0042*/ 	.short	0x0020
        /*0044*/ 	.byte	0x00, 0xf5, 0x21, 0x00


	//----- nvinfo : EIATTR_KPARAM_INFO
	.align		4
.L_15:
        /*0048*/ 	.byte	0x04, 0x17
        /*004a*/ 	.short	(.L_17 - .L_16)
.L_16:
        /*004c*/ 	.word	0x00000000
        /*0050*/ 	.short	0x0003
        /*0052*/ 	.short	0x0018
        /*0054*/ 	.byte	0x00, 0xf0, 0x11, 0x00


	//----- nvinfo : EIATTR_KPARAM_INFO
	.align		4
.L_17:
        /*0058*/ 	.byte	0x04, 0x17
        /*005a*/ 	.short	(.L_19 - .L_18)
.L_18:
        /*005c*/ 	.word	0x00000000
        /*0060*/ 	.short	0x0002
        /*0062*/ 	.short	0x0010
        /*0064*/ 	.byte	0x00, 0xf5, 0x21, 0x00


	//----- nvinfo : EIATTR_KPARAM_INFO
	.align		4
.L_19:
        /*0068*/ 	.byte	0x04, 0x17
        /*006a*/ 	.short	(.L_21 - .L_20)
.L_20:
        /*006c*/ 	.word	0x00000000
        /*0070*/ 	.short	0x0001
        /*0072*/ 	.short	0x0008
        /*0074*/ 	.byte	0x00, 0xf5, 0x21, 0x00


	//----- nvinfo : EIATTR_KPARAM_INFO
	.align		4
.L_21:
        /*0078*/ 	.byte	0x04, 0x17
        /*007a*/ 	.short	(.L_23 - .L_22)
.L_22:
        /*007c*/ 	.word	0x00000000
        /*0080*/ 	.short	0x0000
        /*0082*/ 	.short	0x0000
        /*0084*/ 	.byte	0x00, 0xf5, 0x21, 0x00


	//----- nvinfo : EIATTR_SPARSE_MMA_MASK
	.align		4
.L_23:
        /*0088*/ 	.byte	0x03, 0x50
        /*008a*/ 	.short	0x0000


	//----- nvinfo : EIATTR_MAXREG_COUNT
	.align		4
        /*008c*/ 	.byte	0x03, 0x1b
        /*008e*/ 	.short	0x00ff


	//----- nvinfo : EIATTR_MERCURY_ISA_VERSION
	.align		4
        /*0090*/ 	.byte	0x03, 0x5f
        /*0092*/ 	.short	0x0101


	//----- nvinfo : EIATTR_INT_WARP_WIDE_INSTR_OFFSETS
	.align		4
        /*0094*/ 	.byte	0x04, 0x31
        /*0096*/ 	.short	(.L_25 - .L_24)


	//   ....[0]....
.L_24:
        /*0098*/ 	.word	0x00000290


	//   ....[1]....
        /*009c*/ 	.word	0x00000320


	//   ....[2]....
        /*00a0*/ 	.word	0x000004f0


	//   ....[3]....
        /*00a4*/ 	.word	0x00000580


	//   ....[4]....
        /*00a8*/ 	.word	0x00000660


	//   ....[5]....
        /*00ac*/ 	.word	0x000006f0


	//   ....[6]....
        /*00b0*/ 	.word	0x000007d0


	//   ....[7]....
        /*00b4*/ 	.word	0x00000860


	//   ....[8]....
        /*00b8*/ 	.word	0x00000960


	//   ....[9]....
        /*00bc*/ 	.word	0x000009f0


	//----- nvinfo : EIATTR_VRC_CTA_INIT_COUNT
	.align		4
.L_25:
        /*00c0*/ 	.byte	0x02, 0x4a
	.zero		1
	.zero		1


	//----- nvinfo : EIATTR_EXIT_INSTR_OFFSETS
	.align		4
        /*00c4*/ 	.byte	0x04, 0x1c
        /*00c6*/ 	.short	(.L_27 - .L_26)


	//   ....[0]....
.L_26:
        /*00c8*/ 	.word	0x00000070


	//   ....[1]....
        /*00cc*/ 	.word	0x00000110


	//   ....[2]....
        /*00d0*/ 	.word	0x000003c0


	//   ....[3]....
        /*00d4*/ 	.word	0x00000a60


	//----- nvinfo : EIATTR_CRS_STACK_SIZE
	.align		4
.L_27:
        /*00d8*/ 	.byte	0x04, 0x1e
        /*00da*/ 	.short	(.L_29 - .L_28)
.L_28:
        /*00dc*/ 	.word	0x00000000


	//----- nvinfo : EIATTR_CBANK_PARAM_SIZE
	.align		4
.L_29:
        /*00e0*/ 	.byte	0x03, 0x19
        /*00e2*/ 	.short	0x003c


	//----- nvinfo : EIATTR_PARAM_CBANK
	.align		4
        /*00e4*/ 	.byte	0x04, 0x0a
        /*00e6*/ 	.short	(.L_31 - .L_30)
	.align		4
.L_30:
        /*00e8*/ 	.word	index@(.nv.constant0._Z10bfs_kernelPKiS0_S0_iPiS1_S1_i)
        /*00ec*/ 	.short	0x0380
        /*00ee*/ 	.short	0x003c


	//----- nvinfo : EIATTR_SW_WAR
	.align		4
.L_31:
        /*00f0*/ 	.byte	0x04, 0x36
        /*00f2*/ 	.short	(.L_33 - .L_32)
.L_32:
        /*00f4*/ 	.word	0x00000008
.L_33:


//--------------------- .nv.callgraph             --------------------------
	.section	.nv.callgraph,"",@"SHT_CUDA_CALLGRAPH"
	.align	4
	.sectionentsize	8
	.align		4
        /*0000*/ 	.word	0x00000000
	.align		4
        /*0004*/ 	.word	0xffffffff
	.align		4
        /*0008*/ 	.word	0x00000000
	.align		4
        /*000c*/ 	.word	0xfffffffe
	.align		4
        /*0010*/ 	.word	0x00000000
	.align		4
        /*0014*/ 	.word	0xfffffffd
	.align		4
        /*0018*/ 	.word	0x00000000
	.align		4
        /*001c*/ 	.word	0xfffffffc


//--------------------- .text._Z10bfs_kernelPKiS0_S0_iPiS1_S1_i --------------------------
	.section	.text._Z10bfs_kernelPKiS0_S0_iPiS1_S1_i,"ax",@progbits
	.align	128
        .global         _Z10bfs_kernelPKiS0_S0_iPiS1_S1_i
        .type           _Z10bfs_kernelPKiS0_S0_iPiS1_S1_i,@function
        .size           _Z10bfs_kernelPKiS0_S0_iPiS1_S1_i,(.L_x_15 - _Z10bfs_kernelPKiS0_S0_iPiS1_S1_i)
        .other          _Z10bfs_kernelPKiS0_S0_iPiS1_S1_i,@"STO_CUDA_ENTRY STV_DEFAULT"
_Z10bfs_kernelPKiS0_S0_iPiS1_S1_i:
.text._Z10bfs_kernelPKiS0_S0_iPiS1_S1_i:
[----:B------:R-:W-:Y:S01]  /*0000*/  LDC R1, c[0x0][0x37c] ;  /* 0x0000df00ff017b82 */ /* 0x000fe20000000800 */
[----:B------:R-:W0:Y:S07]  /*0010*/  S2R R0, SR_TID.X ;  /* 0x0000000000007919 */ /* 0x000e2e0000002100 */
[----:B------:R-:W0:Y:S01]  /*0020*/  S2UR UR4, SR_CTAID.X ;  /* 0x00000000000479c3 */ /* 0x000e220000002500 */
[----:B------:R-:W1:Y:S07]  /*0030*/  LDCU UR5, c[0x0][0x398] ;  /* 0x00007300ff0577ac */ /* 0x000e6e0008000800 */
[----:B------:R-:W0:Y:S02]  /*0040*/  LDC R5, c[0x0][0x360] ;  /* 0x0000d800ff057b82 */ /* 0x000e240000000800 */
[----:B0-----:R-:W-:-:S05]  /*0050*/  IMAD R5, R5, UR4, R0 ;  /* 0x0000000405057c24 */ /* 0x001fca000f8e0200 */
[----:B-1----:R-:W-:-:S13]  /*0060*/  ISETP.GE.AND P0, PT, R5, UR5, PT ;  /* 0x0000000505007c0c */ /* 0x002fda000bf06270 */
[----:B------:R-:W-:Y:S05]  /*0070*/  @P0 EXIT ;  /* 0x000000000000094d */ /* 0x000fea0003800000 */
[----:B------:R-:W0:Y:S01]  /*0080*/  LDC.64 R2, c[0x0][0x390] ;  /* 0x0000e400ff027b82 */ /* 0x000e220000000a00 */
[----:B------:R-:W1:Y:S01]  /*0090*/  LDCU.64 UR6, c[0x0][0x358] ;  /* 0x00006b00ff0677ac */ /* 0x000e620008000a00 */
[----:B0-----:R-:W-:-:S06]  /*00a0*/  IMAD.WIDE R2, R5, 0x4, R2 ;  /* 0x0000000405027825 */ /* 0x001fcc00078e0202 */
[----:B------:R-:W0:Y:S01]  /*00b0*/  LDC.64 R4, c[0x0][0x380] ;  /* 0x0000e000ff047b82 */ /* 0x000e220000000a00 */
[----:B-1----:R-:W0:Y:S02]  /*00c0*/  LDG.E R3, desc[UR6][R2.64] ;  /* 0x0000000602037981 */ /* 0x002e24000c1e1900 */
[----:B0-----:R-:W-:-:S05]  /*00d0*/  IMAD.WIDE R4, R3, 0x4, R4 ;  /* 0x0000000403047825 */ /* 0x001fca00078e0204 */
[----:B------:R-:W2:Y:S04]  /*00e0*/  LDG.E R10, desc[UR6][R4.64] ;  /* 0x00000006040a7981 */ /* 0x000ea8000c1e1900 */
[----:B------:R-:W2:Y:S02]  /*00f0*/  LDG.E R11, desc[UR6][R4.64+0x4] ;  /* 0x00000406040b7981 */ /* 0x000ea4000c1e1900 */
[----:B--2---:R-:W-:-:S13]  /*0100*/  ISETP.GE.AND P0, PT, R10, R11, PT ;  /* 0x0000000b0a00720c */ /* 0x004fda0003f06270 */
[----:B------:R-:W-:Y:S05]  /*0110*/  @P0 EXIT ;  /* 0x000000000000094d */ /* 0x000fea0003800000 */
[----:B------:R-:W0:Y:S01]  /*0120*/  LDC R3, c[0x0][0x3b8] ;  /* 0x0000ee00ff037b82 */ /* 0x000e220000000800 */
[--C-:B------:R-:W-:Y:S01]  /*0130*/  IMAD.IADD R0, R11, 0x1, -R10.reuse ;  /* 0x000000010b007824 */ /* 0x100fe200078e0a0a */
[----:B------:R-:W-:Y:S04]  /*0140*/  BSSY.RECONVERGENT B0, `(.L_x_0) ;  /* 0x0000025000007945 */ /* 0x000fe80003800200 */
[----:B------:R-:W-:Y:S01]  /*0150*/  LOP3.LUT P0, R12, R0, 0x3, RZ, 0xc0, !PT ;  /* 0x00000003000c7812 */ /* 0x000fe2000780c0ff */
[----:B------:R-:W-:Y:S01]  /*0160*/  IMAD.MOV.U32 R0, RZ, RZ, R10 ;  /* 0x000000ffff007224 */ /* 0x000fe200078e000a */
[----:B0-----:R-:W-:-:S11]  /*0170*/  IADD3 R3, PT, PT, R3, 0x1, RZ ;  /* 0x0000000103037810 */ /* 0x001fd60007ffe0ff */
[----:B------:R-:W-:Y:S05]  /*0180*/  @!P0 BRA `(.L_x_1) ;  /* 0x0000000000808947 */ /* 0x000fea0003800000 */
[----:B------:R-:W0:Y:S01]  /*0190*/  LDC.64 R4, c[0x0][0x3a8] ;  /* 0x0000ea00ff047b82 */ /* 0x000e220000000a00 */
[----:B------:R-:W-:Y:S02]  /*01a0*/  IMAD.MOV R12, RZ, RZ, -R12 ;  /* 0x000000ffff0c7224 */ /* 0x000fe400078e0a0c */
[----:B------:R-:W-:-:S05]  /*01b0*/  IMAD.MOV.U32 R0, RZ, RZ, R10 ;  /* 0x000000ffff007224 */ /* 0x000fca00078e000a */
[----:B------:R-:W1:Y:S08]  /*01c0*/  LDC.64 R6, c[0x0][0x3a0] ;  /* 0x0000e800ff067b82 */ /* 0x000e700000000a00 */
[----:B------:R-:W2:Y:S02]  /*01d0*/  LDC.64 R8, c[0x0][0x388] ;  /* 0x0000e200ff087b82 */ /* 0x000ea40000000a00 */
.L_x_4:
[----:B--2---:R-:W-:-:S05]  /*01e0*/  IMAD.WIDE R14, R0, 0x4, R8 ;  /* 0x00000004000e7825 */ /* 0x004fca00078e0208 */
[----:B-1----:R-:W1:Y:S01]  /*01f0*/  LDG.E R19, desc[UR6][R14.64] ;  /* 0x000000060e137981 */ /* 0x002e62000c1e1900 */
[----:B------:R-:W-:Y:S01]  /*0200*/  MOV R2, 0xffffffff ;  /* 0xffffffff00027802 */ /* 0x000fe20000000f00 */
[----:B-1----:R-:W-:-:S05]  /*0210*/  IMAD.WIDE R16, R19, 0x4, R6 ;  /* 0x0000000413107825 */ /* 0x002fca00078e0206 */
[----:B------:R-:W2:Y:S01]  /*0220*/  ATOMG.E.CAS.STRONG.GPU PT, R2, [R16], R2, R3 ;  /* 0x00000002100273a9 */ /* 0x000ea200001ee103 */
[----:B------:R-:W-:Y:S01]  /*0230*/  VIADD R12, R12, 0x1 ;  /* 0x000000010c0c7836 */ /* 0x000fe20000000000 */
[----:B------:R-:W-:Y:S04]  /*0240*/  BSSY.RECONVERGENT B1, `(.L_x_2) ;  /* 0x0000012000017945 */ /* 0x000fe80003800200 */
[----:B------:R-:W-:Y:S02]  /*0250*/  ISETP.NE.AND P0, PT, R12, RZ, PT ;  /* 0x000000ff0c00720c */ /* 0x000fe40003f05270 */
[----:B--2---:R-:W-:-:S13]  /*0260*/  ISETP.NE.AND P1, PT, R2, -0x1, PT ;  /* 0xffffffff0200780c */ /* 0x004fda0003f25270 */
[----:B------:R-:W-:Y:S05]  /*0270*/  @P1 BRA `(.L_x_3) ;  /* 0x0000000000381947 */ /* 0x000fea0003800000 */
[----:B------:R-:W1:Y:S01]  /*0280*/  S2R R17, SR_LANEID ;  /* 0x0000000000117919 */ /* 0x000e620000000000 */
[----:B------:R-:W-:Y:S01]  /*0290*/  VOTEU.ANY UR4, UPT, PT ;  /* 0x0000000000047886 */ /* 0x000fe200038e0100 */
[----:B------:R-:W2:Y:S01]  /*02a0*/  LDC.64 R14, c[0x0][0x3b0] ;  /* 0x0000ec00ff0e7b82 */ /* 0x000ea20000000a00 */
[----:B------:R-:W1:Y:S08]  /*02b0*/  FLO.U32 R2, UR4 ;  /* 0x0000000400027d00 */ /* 0x000e7000080e0000 */
[----:B------:R-:W2:Y:S01]  /*02c0*/  POPC R13, UR4 ;  /* 0x00000004000d7d09 */ /* 0x000ea20008000000 */
[----:B-1----:R-:W-:-:S13]  /*02d0*/  ISETP.EQ.U32.AND P1, PT, R2, R17, PT ;  /* 0x000000110200720c */ /* 0x002fda0003f22070 */
[----:B--2---:R-:W2:Y:S01]  /*02e0*/  @P1 ATOMG.E.ADD.STRONG.GPU PT, R13, desc[UR6][R14.64], R13 ;  /* 0x8000000d0e0d19a8 */ /* 0x004ea200081ef106 */
[----:B------:R-:W1:Y:S02]  /*02f0*/  S2R R16, SR_LTMASK ;  /* 0x0000000000107919 */ /* 0x000e640000003900 */
[----:B-1----:R-:W-:-:S06]  /*0300*/  LOP3.LUT R18, R16, UR4, RZ, 0xc0, !PT ;  /* 0x0000000410127c12 */ /* 0x002fcc000f8ec0ff */
[----:B------:R-:W1:Y:S01]  /*0310*/  POPC R18, R18 ;  /* 0x0000001200127309 */ /* 0x000e620000000000 */
[----:B--2---:R-:W1:Y:S02]  /*0320*/  SHFL.IDX PT, R17, R13, R2, 0x1f ;  /* 0x00001f020d117589 */ /* 0x004e6400000e0000 */
[----:B-1----:R-:W-:-:S04]  /*0330*/  IMAD.IADD R17, R17, 0x1, R18 ;  /* 0x0000000111117824 */ /* 0x002fc800078e0212 */
[----:B0-----:R-:W-:-:S05]  /*0340*/  IMAD.WIDE R16, R17, 0x4, R4 ;  /* 0x0000000411107825 */ /* 0x001fca00078e0204 */
[----:B------:R1:W-:Y:S02]  /*0350*/  STG.E desc[UR6][R16.64], R19 ;  /* 0x0000001310007986 */ /* 0x0003e4000c101906 */
.L_x_3:
[----:B------:R-:W-:Y:S05]  /*0360*/  BSYNC.RECONVERGENT B1 ;  /* 0x0000000000017941 */ /* 0x000fea0003800200 */
.L_x_2:
[----:B------:R-:W-:Y:S01]  /*0370*/  IADD3 R0, PT, PT, R0, 0x1, RZ ;  /* 0x0000000100007810 */ /* 0x000fe20007ffe0ff */
[----:B------:R-:W-:Y:S06]  /*0380*/  @P0 BRA `(.L_x_4) ;  /* 0xfffffffc00940947 */ /* 0x000fec000383ffff */
.L_x_1:
[----:B------:R-:W-:Y:S05]  /*0390*/  BSYNC.RECONVERGENT B0 ;  /* 0x0000000000007941 */ /* 0x000fea0003800200 */
.L_x_0:
[----:B------:R-:W-:-:S05]  /*03a0*/  IMAD.IADD R2, R10, 0x1, -R11 ;  /* 0x000000010a027824 */ /* 0x000fca00078e0a0b */
[----:B------:R-:W-:-:S13]  /*03b0*/  ISETP.GT.U32.AND P0, PT, R2, -0x4, PT ;  /* 0xfffffffc0200780c */ /* 0x000fda0003f04070 */
[----:B------:R-:W-:Y:S05]  /*03c0*/  @P0 EXIT ;  /* 0x000000000000094d */ /* 0x000fea0003800000 */
[----:B0-----:R-:W0:Y:S01]  /*03d0*/  LDC.64 R4, c[0x0][0x3a8] ;  /* 0x0000ea00ff047b82 */ /* 0x001e220000000a00 */
[----:B------:R-:W2:Y:S01]  /*03e0*/  LDCU.64 UR4, c[0x0][0x388] ;  /* 0x00007100ff0477ac */ /* 0x000ea20008000a00 */
[----:B------:R-:W-:-:S06]  /*03f0*/  IADD3 R2, PT, PT, -R11, R0, RZ ;  /* 0x000000000b027210 */ /* 0x000fcc0007ffe1ff */
[----:B------:R-:W3:Y:S01]  /*0400*/  LDC.64 R6, c[0x0][0x3a0] ;  /* 0x0000e800ff067b82 */ /* 0x000ee20000000a00 */
[----:B--2---:R-:W-:-:S04]  /*0410*/  UIADD3 UR4, UP0, UPT, UR4, 0x8, URZ ;  /* 0x0000000804047890 */ /* 0x004fc8000ff1e0ff */
[----:B------:R-:W-:-:S12]  /*0420*/  UIADD3.X UR5, UPT, UPT, URZ, UR5, URZ, UP0, !UPT ;  /* 0x00000005ff057290 */ /* 0x000fd800087fe4ff */
.L_x_13:
[----:B-1----:R-:W-:Y:S01]  /*0430*/  MOV R9, UR5 ;  /* 0x0000000500097c02 */ /* 0x002fe20008000f00 */
[----:B------:R-:W-:-:S04]  /*0440*/  IMAD.U32 R8, RZ, RZ, UR4 ;  /* 0x00000004ff087e24 */ /* 0x000fc8000f8e00ff */
[----:B------:R-:W-:-:S05]  /*0450*/  IMAD.WIDE R8, R0, 0x4, R8 ;  /* 0x0000000400087825 */ /* 0x000fca00078e0208 */
[----:B-1----:R-:W3:Y:S01]  /*0460*/  LDG.E R17, desc[UR6][R8.64+-0x8] ;  /* 0xfffff80608117981 */ /* 0x002ee2000c1e1900 */
[----:B------:R-:W-:Y:S01]  /*0470*/  IMAD.MOV.U32 R12, RZ, RZ, -0x1 ;  /* 0xffffffffff0c7424 */ /* 0x000fe200078e00ff */
[----:B------:R-:W-:Y:S01]  /*0480*/  MOV R13, R3 ;  /* 0x00000003000d7202 */ /* 0x000fe20000000f00 */
[----:B---3--:R-:W-:-:S06]  /*0490*/  IMAD.WIDE R10, R17, 0x4, R6 ;  /* 0x00000004110a7825 */ /* 0x008fcc00078e0206 */
[----:B------:R-:W2:Y:S01]  /*04a0*/  ATOMG.E.CAS.STRONG.GPU PT, R10, [R10], R12, R13 ;  /* 0x0000000c0a0a73a9 */ /* 0x000ea200001ee10d */
[----:B------:R-:W-:Y:S01]  /*04b0*/  BSSY.RECONVERGENT B0, `(.L_x_5) ;  /* 0x0000011000007945 */ /* 0x000fe20003800200 */
        /* <DEDUP_REMOVED lines=16> */
.L_x_6:
[----:B------:R-:W-:Y:S05]  /*05c0*/  BSYNC.RECONVERGENT B0 ;  /* 0x0000000000007941 */ /* 0x000fea0003800200 */
.L_x_5:
[----:B-1----:R-:W2:Y:S01]  /*05d0*/  LDG.E R17, desc[UR6][R8.64+-0x4] ;  /* 0xfffffc0608117981 */ /* 0x002ea2000c1e1900 */
[----:B------:R-:W-:Y:S01]  /*05e0*/  MOV R12, 0xffffffff ;  /* 0xffffffff000c7802 */ /* 0x000fe20000000f00 */
[----:B------:R-:W-:Y:S02]  /*05f0*/  IMAD.MOV.U32 R13, RZ, RZ, R3 ;  /* 0x000000ffff0d7224 */ /* 0x000fe400078e0003 */
[----:B--2---:R-:W-:-:S06]  /*0600*/  IMAD.WIDE R10, R17, 0x4, R6 ;  /* 0x00000004110a7825 */ /* 0x004fcc00078e0206 */
        /* <DEDUP_REMOVED lines=15> */
[----:B-1----:R-:W-:-:S05]  /*0700*/  IADD3 R11, PT, PT, R11, R16, RZ ;  /* 0x000000100b0b7210 */ /* 0x002fca0007ffe0ff */
[----:B0-----:R-:W-:-:S05]  /*0710*/  IMAD.WIDE R10, R11, 0x4, R4 ;  /* 0x000000040b0a7825 */ /* 0x001fca00078e0204 */
[----:B------:R1:W-:Y:S02]  /*0720*/  STG.E desc[UR6][R10.64], R17 ;  /* 0x000000110a007986 */ /* 0x0003e4000c101906 */
.L_x_8:
[----:B------:R-:W-:Y:S05]  /*0730*/  BSYNC.RECONVERGENT B0 ;  /* 0x0000000000007941 */ /* 0x000fea0003800200 */
.L_x_7:
[----:B-1----:R-:W2:Y:S01]  /*0740*/  LDG.E R17, desc[UR6][R8.64] ;  /* 0x0000000608117981 */ /* 0x002ea2000c1e1900 */
[----:B------:R-:W-:Y:S01]  /*0750*/  IMAD.MOV.U32 R12, RZ, RZ, -0x1 ;  /* 0xffffffffff0c7424 */ /* 0x000fe200078e00ff */
[----:B------:R-:W-:Y:S01]  /*0760*/  MOV R13, R3 ;  /* 0x00000003000d7202 */ /* 0x000fe20000000f00 */
        /* <DEDUP_REMOVED lines=19> */
.L_x_10:
[----:B------:R-:W-:Y:S05]  /*08a0*/  BSYNC.RECONVERGENT B0 ;  /* 0x0000000000007941 */ /* 0x000fea0003800200 */
.L_x_9:
[----:B------:R-:W1:Y:S01]  /*08b0*/  LDG.E R15, desc[UR6][R8.64+0x4] ;  /* 0x00000406080f7981 */ /* 0x000e62000c1e1900 */
[----:B------:R-:W-:Y:S01]  /*08c0*/  MOV R12, 0xffffffff ;  /* 0xffffffff000c7802 */ /* 0x000fe20000000f00 */
[----:B------:R-:W-:Y:S02]  /*08d0*/  IMAD.MOV.U32 R13, RZ, RZ, R3 ;  /* 0x000000ffff0d7224 */ /* 0x000fe400078e0003 */
[----:B-1----:R-:W-:-:S06]  /*08e0*/  IMAD.WIDE R10, R15, 0x4, R6 ;  /* 0x000000040f0a7825 */ /* 0x002fcc00078e0206 */
[----:B------:R-:W2:Y:S01]  /*08f0*/  ATOMG.E.CAS.STRONG.GPU PT, R10, [R10], R12, R13 ;  /* 0x0000000c0a0a73a9 */ /* 0x000ea200001ee10d */
[----:B------:R-:W-:Y:S01]  /*0900*/  IADD3 R2, PT, PT, R2, 0x4, RZ ;  /* 0x0000000402027810 */ /* 0x000fe20007ffe0ff */
[----:B------:R-:W-:Y:S03]  /*0910*/  BSSY.RECONVERGENT B0, `(.L_x_11) ;  /* 0x0000012000007945 */ /* 0x000fe60003800200 */
        /* <DEDUP_REMOVED lines=17> */
.L_x_12:
[----:B------:R-:W-:Y:S05]  /*0a30*/  BSYNC.RECONVERGENT B0 ;  /* 0x0000000000007941 */ /* 0x000fea0003800200 */
.L_x_11:
[----:B------:R-:W-:Y:S01]  /*0a40*/  IADD3 R0, PT, PT, R0, 0x4, RZ ;  /* 0x0000000400007810 */ /* 0x000fe20007ffe0ff */
[----:B------:R-:W-:Y:S06]  /*0a50*/  @P0 BRA `(.L_x_13) ;  /* 0xfffffff800740947 */ /* 0x000fec000383ffff */
[----:B------:R-:W-:Y:S05]  /*0a60*/  EXIT ;  /* 0x000000000000794d */ /* 0x000fea0003800000 */
.L_x_14:
[----:B------:R-:W-:-:S00]  /*0a70*/  BRA `(.L_x_14) ;  /* 0xfffffffc00fc7947 */ /* 0x000fc0000383ffff */
[----:B------:R-:W-:-:S00]  /*0a80*/  NOP ;  /* 0x0000000000007918 */ /* 0x000fc00000000000 */
[----:B------:R-:W-:-:S00]  /*0a90*/  NOP ;  /* 0x0000000000007918 */ /* 0x000fc00000000000 */
[----:B------:R-:W-:-:S00]  /*0aa0*/  NOP ;  /* 0x0000000000007918 */ /* 0x000fc00000000000 */
[----:B------:R-:W-:-:S00]  /*0ab0*/  NOP ;  /* 0x0000000000007918 */ /* 0x000fc00000000000 */
[----:B------:R-:W-:-:S00]  /*0ac0*/  NOP ;  /* 0x0000000000007918 */ /* 0x000fc00000000000 */
[----:B------:R-:W-:-:S00]  /*0ad0*/  NOP ;  /* 0x0000000000007918 */ /* 0x000fc00000000000 */
[----:B------:R-:W-:-:S00]  /*0ae0*/  NOP ;  /* 0x0000000000007918 */ /* 0x000fc00000000000 */
[----:B------:R-:W-:-:S00]  /*0af0*/  NOP ;  /* 0x0000000000007918 */ /* 0x000fc00000000000 */
.L_x_15:


//--------------------- .nv.shared.reserved.0     --------------------------
	.section	.nv.shared.reserved.0,"aw",@nobits
	.weak		__nv_reservedSMEM_offset_0_alias
	.size		__nv_reservedSMEM_offset_0_alias, 0, 64
	.other		__nv_reservedSMEM_offset_0_alias,@"STO_CUDA_RESERVED_SHARED STV_DEFAULT"
__nv_reservedSMEM_offset_0_alias:
	.zero		0
	.zero		64


//--------------------- .nv.constant0._Z10bfs_kernelPKiS0_S0_iPiS1_S1_i --------------------------
	.section	.nv.constant0._Z10bfs_kernelPKiS0_S0_iPiS1_S1_i,"a",@progbits
	.sectionflags	@""
	.align	4
.nv.constant0._Z10bfs_kernelPKiS0_S0_iPiS1_S1_i:
	.zero		956


//--------------------- SYMBOLS --------------------------

	.type		.nv.reservedSmem.offset0,@object
	.size		.nv.reservedSmem.offset0,0x4
